//
// Generated by NVIDIA NVVM Compiler
//
// Compiler Build ID: CL-36424714
// Cuda compilation tools, release 13.0, V13.0.88
// Based on NVVM 20.0.0
//

.version 9.0
.target sm_100
.address_size 64

	// .globl	_Z9set_arrayPddi

.visible .entry _Z9set_arrayPddi(
	.param .u64 .ptr .align 1 _Z9set_arrayPddi_param_0,
	.param .f64 _Z9set_arrayPddi_param_1,
	.param .u32 _Z9set_arrayPddi_param_2
)
{
	.reg .pred 	%p<7>;
	.reg .b32 	%r<31>;
	.reg .b64 	%rd<11>;
	.reg .b64 	%fd<12>;

	ld.param.u64 	%rd2, [_Z9set_arrayPddi_param_0];
	ld.param.f64 	%fd1, [_Z9set_arrayPddi_param_1];
	ld.param.u32 	%r12, [_Z9set_arrayPddi_param_2];
	cvta.to.global.u64 	%rd1, %rd2;
	mov.u32 	%r13, %nctaid.x;
	mov.u32 	%r14, %ntid.x;
	mul.lo.s32 	%r1, %r13, %r14;
	mov.u32 	%r15, %ctaid.x;
	mov.u32 	%r16, %tid.x;
	mad.lo.s32 	%r29, %r14, %r15, %r16;
	setp.ge.s32 	%p1, %r29, %r12;
	@%p1 bra 	$L__BB0_7;
	add.s32 	%r17, %r29, %r1;
	max.s32 	%r18, %r12, %r17;
	setp.lt.s32 	%p2, %r17, %r12;
	selp.u32 	%r19, 1, 0, %p2;
	add.s32 	%r20, %r17, %r19;
	sub.s32 	%r21, %r18, %r20;
	div.u32 	%r22, %r21, %r1;
	add.s32 	%r3, %r22, %r19;
	and.b32  	%r23, %r3, 3;
	setp.eq.s32 	%p3, %r23, 3;
	@%p3 bra 	$L__BB0_4;
	add.s32 	%r24, %r3, 1;
	and.b32  	%r25, %r24, 3;
	neg.s32 	%r27, %r25;
$L__BB0_3:
	.pragma "nounroll";
	mul.wide.s32 	%rd3, %r29, 8;
	add.s64 	%rd4, %rd1, %rd3;
	ld.global.f64 	%fd2, [%rd4];
	add.f64 	%fd3, %fd1, %fd2;
	st.global.f64 	[%rd4], %fd3;
	add.s32 	%r29, %r29, %r1;
	add.s32 	%r27, %r27, 1;
	setp.ne.s32 	%p4, %r27, 0;
	@%p4 bra 	$L__BB0_3;
$L__BB0_4:
	setp.lt.u32 	%p5, %r3, 3;
	@%p5 bra 	$L__BB0_7;
	mul.wide.s32 	%rd7, %r1, 8;
	shl.b32 	%r26, %r1, 2;
$L__BB0_6:
	mul.wide.s32 	%rd5, %r29, 8;
	add.s64 	%rd6, %rd1, %rd5;
	ld.global.f64 	%fd4, [%rd6];
	add.f64 	%fd5, %fd1, %fd4;
	st.global.f64 	[%rd6], %fd5;
	add.s64 	%rd8, %rd6, %rd7;
	ld.global.f64 	%fd6, [%rd8];
	add.f64 	%fd7, %fd1, %fd6;
	st.global.f64 	[%rd8], %fd7;
	add.s64 	%rd9, %rd8, %rd7;
	ld.global.f64 	%fd8, [%rd9];
	add.f64 	%fd9, %fd1, %fd8;
	st.global.f64 	[%rd9], %fd9;
	add.s64 	%rd10, %rd9, %rd7;
	ld.global.f64 	%fd10, [%rd10];
	add.f64 	%fd11, %fd1, %fd10;
	st.global.f64 	[%rd10], %fd11;
	add.s32 	%r29, %r26, %r29;
	setp.lt.s32 	%p6, %r29, %r12;
	@%p6 bra 	$L__BB0_6;
$L__BB0_7:
	ret;

}


// ===== COMPILED SASS (sm_100) =====

	.target	sm_100

	.elftype	@"ET_EXEC"


//--------------------- .note.nv.tkinfo           --------------------------
	.section	.note.nv.tkinfo,"",@"SHT_NOTE"
	.sectionflags	@"SHF_NOTE_NV_TKINFO"
	.tkinfo
        /*0018*/ 	.word	0x00000002
        /*0030*/ 	.string	""
        /*0030*/ 	.string	"ptxas"
        /*0030*/ 	.string	"Cuda compilation tools, release 13.0, V13.0.88"
        /*0030*/ 	.string	"Build cuda_13.0.r13.0/compiler.36424714_0"
        /*0030*/ 	.string	"-arch sm_100 -m 64 "



//--------------------- .note.nv.cuinfo           --------------------------
	.section	.note.nv.cuinfo,"",@"SHT_NOTE"
	.sectionflags	@"SHF_NOTE_NV_CUINFO"
        /*0018*/ 	.short	0x0002
        /*001a*/ 	.short	0x0064
        /*001c*/ 	.short	0x0082
	.zero		2


//--------------------- .nv.info                  --------------------------
	.section	.nv.info,"",@"SHT_CUDA_INFO"
	.align	4


	//----- nvinfo : EIATTR_REGCOUNT
	.align		4
        /*0000*/ 	.byte	0x04, 0x2f
        /*0002*/ 	.short	(.L_1 - .L_0)
	.align		4
.L_0:
        /*0004*/ 	.word	index@(_Z9set_arrayPddi)
        /*0008*/ 	.word	0x0000001a


	//----- nvinfo : EIATTR_FRAME_SIZE
	.align		4
.L_1:
        /*000c*/ 	.byte	0x04, 0x11
        /*000e*/ 	.short	(.L_3 - .L_2)
	.align		4
.L_2:
        /*0010*/ 	.word	index@(_Z9set_arrayPddi)
        /*0014*/ 	.word	0x00000000


	//----- nvinfo : EIATTR_MIN_STACK_SIZE
	.align		4
.L_3:
        /*0018*/ 	.byte	0x04, 0x12
        /*001a*/ 	.short	(.L_5 - .L_4)
	.align		4
.L_4:
        /*001c*/ 	.word	index@(_Z9set_arrayPddi)
        /*0020*/ 	.word	0x00000000
.L_5:


//--------------------- .nv.compat                --------------------------
	.section	.nv.compat,"",@"SHT_CUDA_COMPAT_INFO"
	.align	4
        /*0000*/ 	.byte	0x02, 0x09, 0x00, 0x00, 0x02, 0x02, 0x01, 0x00, 0x02, 0x05, 0x05, 0x00, 0x03, 0x07, 0x01, 0x01
        /*0010*/ 	.byte	0x02, 0x03, 0x00, 0x00, 0x02, 0x06, 0x01, 0x00, 0x04, 0x0b, 0x08, 0x00, 0x01, 0x00, 0x00, 0x00
        /*0020*/ 	.byte	0x00, 0x00, 0x00, 0x00


//--------------------- .nv.info._Z9set_arrayPddi --------------------------
	.section	.nv.info._Z9set_arrayPddi,"",@"SHT_CUDA_INFO"
	.sectionflags	@""
	.align	4


	//----- nvinfo : EIATTR_CUDA_API_VERSION
	.align		4
        /*0000*/ 	.byte	0x04, 0x37
        /*0002*/ 	.short	(.L_7 - .L_6)
.L_6:
        /*0004*/ 	.word	0x00000082


	//----- nvinfo : EIATTR_KPARAM_INFO
	.align		4
.L_7:
        /*0008*/ 	.byte	0x04, 0x17
        /*000a*/ 	.short	(.L_9 - .L_8)
.L_8:
        /*000c*/ 	.word	0x00000000
        /*0010*/ 	.short	0x0002
        /*0012*/ 	.short	0x0010
        /*0014*/ 	.byte	0x00, 0xf0, 0x11, 0x00


	//----- nvinfo : EIATTR_KPARAM_INFO
	.align		4
.L_9:
        /*0018*/ 	.byte	0x04, 0x17
        /*001a*/ 	.short	(.L_11 - .L_10)
.L_10:
        /*001c*/ 	.word	0x00000000
        /*0020*/ 	.short	0x0001
        /*0022*/ 	.short	0x0008
        /*0024*/ 	.byte	0x00, 0xf0, 0x21, 0x00


	//----- nvinfo : EIATTR_KPARAM_INFO
	.align		4
.L_11:
        /*0028*/ 	.byte	0x04, 0x17
        /*002a*/ 	.short	(.L_13 - .L_12)
.L_12:
        /*002c*/ 	.word	0x00000000
        /*0030*/ 	.short	0x0000
        /*0032*/ 	.short	0x0000
        /*0034*/ 	.byte	0x00, 0xf5, 0x21, 0x00


	//----- nvinfo : EIATTR_SPARSE_MMA_MASK
	.align		4
.L_13:
        /*0038*/ 	.byte	0x03, 0x50
        /*003a*/ 	.short	0x0000


	//----- nvinfo : EIATTR_MAXREG_COUNT
	.align		4
        /*003c*/ 	.byte	0x03, 0x1b
        /*003e*/ 	.short	0x00ff


	//----- nvinfo : EIATTR_MERCURY_ISA_VERSION
	.align		4
        /*0040*/ 	.byte	0x03, 0x5f
        /*0042*/ 	.short	0x0101


	//----- nvinfo : EIATTR_VRC_CTA_INIT_COUNT
	.align		4
        /*0044*/ 	.byte	0x02, 0x4a
	.zero		1
	.zero		1


	//----- nvinfo : EIATTR_EXIT_INSTR_OFFSETS
	.align		4
        /*0048*/ 	.byte	0x04, 0x1c
        /*004a*/ 	.short	(.L_15 - .L_14)


	//   ....[0]....
.L_14:
        /*004c*/ 	.word	0x00000090


	//   ....[1]....
        /*0050*/ 	.word	0x00000380


	//   ....[2]....
        /*0054*/ 	.word	0x000004c0


	//----- nvinfo : EIATTR_CRS_STACK_SIZE
	.align		4
.L_15:
        /*0058*/ 	.byte	0x04, 0x1e
        /*005a*/ 	.short	(.L_17 - .L_16)
.L_16:
        /*005c*/ 	.word	0x00000000


	//----- nvinfo : EIATTR_CBANK_PARAM_SIZE
	.align		4
.L_17:
        /*0060*/ 	.byte	0x03, 0x19
        /*0062*/ 	.short	0x0014


	//----- nvinfo : EIATTR_PARAM_CBANK
	.align		4
        /*0064*/ 	.byte	0x04, 0x0a
        /*0066*/ 	.short	(.L_19 - .L_18)
	.align		4
.L_18:
        /*0068*/ 	.word	index@(.nv.constant0._Z9set_arrayPddi)
        /*006c*/ 	.short	0x0380
        /*006e*/ 	.short	0x0014


	//----- nvinfo : EIATTR_SW_WAR
	.align		4
.L_19:
        /*0070*/ 	.byte	0x04, 0x36
        /*0072*/ 	.short	(.L_21 - .L_20)
.L_20:
        /*0074*/ 	.word	0x00000008
.L_21:


//--------------------- .nv.callgraph             --------------------------
	.section	.nv.callgraph,"",@"SHT_CUDA_CALLGRAPH"
	.align	4
	.sectionentsize	8
	.align		4
        /*0000*/ 	.word	0x00000000
	.align		4
        /*0004*/ 	.word	0xffffffff
	.align		4
        /*0008*/ 	.word	0x00000000
	.align		4
        /*000c*/ 	.word	0xfffffffe
	.align		4
        /*0010*/ 	.word	0x00000000
	.align		4
        /*0014*/ 	.word	0xfffffffd
	.align		4
        /*0018*/ 	.word	0x00000000
	.align		4
        /*001c*/ 	.word	0xfffffffc


//--------------------- .text._Z9set_arrayPddi    --------------------------
	.section	.text._Z9set_arrayPddi,"ax",@progbits
	.align	128
        .global         _Z9set_arrayPddi
        .type           _Z9set_arrayPddi,@function
        .size           _Z9set_arrayPddi,(.L_x_5 - _Z9set_arrayPddi)
        .other          _Z9set_arrayPddi,@"STO_CUDA_ENTRY STV_DEFAULT"
_Z9set_arrayPddi:
.text._Z9set_arrayPddi:
[----:B------:R-:W-:Y:S01]  /*0000*/  LDC R1, c[0x0][0x37c] ;  /* 0x0000df00ff017b82 */ /* 0x000fe20000000800 */
[----:B------:R-:W0:Y:S01]  /*0010*/  S2R R7, SR_TID.X ;  /* 0x0000000000077919 */ /* 0x000e220000002100 */
[----:B------:R-:W1:Y:S06]  /*0020*/  LDCU UR4, c[0x0][0x370] ;  /* 0x00006e00ff0477ac */ /* 0x000e6c0008000800 */
[----:B------:R-:W0:Y:S01]  /*0030*/  S2UR UR5, SR_CTAID.X ;  /* 0x00000000000579c3 */ /* 0x000e220000002500 */
[----:B------:R-:W2:Y:S07]  /*0040*/  LDCU UR6, c[0x0][0x390] ;  /* 0x00007200ff0677ac */ /* 0x000eae0008000800 */
[----:B------:R-:W0:Y:S02]  /*0050*/  LDC R0, c[0x0][0x360] ;  /* 0x0000d800ff007b82 */ /* 0x000e240000000800 */
[----:B0-----:R-:W-:-:S02]  /*0060*/  IMAD R7, R0, UR5, R7 ;  /* 0x0000000500077c24 */ /* 0x001fc4000f8e0207 */
[----:B-1----:R-:W-:-:S03]  /*0070*/  IMAD R0, R0, UR4, RZ ;  /* 0x0000000400007c24 */ /* 0x002fc6000f8e02ff */
[----:B--2---:R-:W-:-:S13]  /*0080*/  ISETP.GE.AND P0, PT, R7, UR6, PT ;  /* 0x0000000607007c0c */ /* 0x004fda000bf06270 */
[----:B------:R-:W-:Y:S05]  /*0090*/  @P0 EXIT ;  /* 0x000000000000094d */ /* 0x000fea0003800000 */
[----:B------:R-:W0:Y:S01]  /*00a0*/  I2F.U32.RP R8, R0 ;  /* 0x0000000000087306 */ /* 0x000e220000209000 */
[C---:B------:R-:W-:Y:S01]  /*00b0*/  IADD3 R4, PT, PT, R0.reuse, R7, RZ ;  /* 0x0000000700047210 */ /* 0x040fe20007ffe0ff */
[----:B------:R-:W-:Y:S01]  /*00c0*/  IMAD.MOV R9, RZ, RZ, -R0 ;  /* 0x000000ffff097224 */ /* 0x000fe200078e0a00 */
[----:B------:R-:W-:Y:S01]  /*00d0*/  ISETP.NE.U32.AND P2, PT, R0, RZ, PT ;  /* 0x000000ff0000720c */ /* 0x000fe20003f45070 */
[----:B------:R-:W1:Y:S01]  /*00e0*/  LDCU.64 UR4, c[0x0][0x358] ;  /* 0x00006b00ff0477ac */ /* 0x000e620008000a00 */
[C---:B------:R-:W-:Y:S01]  /*00f0*/  ISETP.GE.AND P0, PT, R4.reuse, UR6, PT ;  /* 0x0000000604007c0c */ /* 0x040fe2000bf06270 */
[----:B------:R-:W-:Y:S01]  /*0100*/  BSSY.RECONVERGENT B0, `(.L_x_0) ;  /* 0x0000027000007945 */ /* 0x000fe20003800200 */
[----:B------:R-:W-:Y:S02]  /*0110*/  VIMNMX R5, PT, PT, R4, UR6, !PT ;  /* 0x0000000604057c48 */ /* 0x000fe4000ffe0100 */
[----:B------:R-:W-:-:S04]  /*0120*/  SEL R6, RZ, 0x1, P0 ;  /* 0x00000001ff067807 */ /* 0x000fc80000000000 */
[----:B------:R-:W-:Y:S01]  /*0130*/  IADD3 R5, PT, PT, R5, -R4, -R6 ;  /* 0x8000000405057210 */ /* 0x000fe20007ffe806 */
[----:B0-----:R-:W0:Y:S02]  /*0140*/  MUFU.RCP R8, R8 ;  /* 0x0000000800087308 */ /* 0x001e240000001000 */
[----:B0-----:R-:W-:-:S06]  /*0150*/  VIADD R2, R8, 0xffffffe ;  /* 0x0ffffffe08027836 */ /* 0x001fcc0000000000 */
[----:B------:R0:W2:Y:S02]  /*0160*/  F2I.FTZ.U32.TRUNC.NTZ R3, R2 ;  /* 0x0000000200037305 */ /* 0x0000a4000021f000 */
[----:B0-----:R-:W-:Y:S02]  /*0170*/  IMAD.MOV.U32 R2, RZ, RZ, RZ ;  /* 0x000000ffff027224 */ /* 0x001fe400078e00ff */
[----:B--2---:R-:W-:-:S04]  /*0180*/  IMAD R9, R9, R3, RZ ;  /* 0x0000000309097224 */ /* 0x004fc800078e02ff */
[----:B------:R-:W-:-:S06]  /*0190*/  IMAD.HI.U32 R8, R3, R9, R2 ;  /* 0x0000000903087227 */ /* 0x000fcc00078e0002 */
[----:B------:R-:W-:-:S04]  /*01a0*/  IMAD.HI.U32 R9, R8, R5, RZ ;  /* 0x0000000508097227 */ /* 0x000fc800078e00ff */
[----:B------:R-:W-:-:S04]  /*01b0*/  IMAD.MOV R2, RZ, RZ, -R9 ;  /* 0x000000ffff027224 */ /* 0x000fc800078e0a09 */
[----:B------:R-:W-:Y:S02]  /*01c0*/  IMAD R5, R0, R2, R5 ;  /* 0x0000000200057224 */ /* 0x000fe400078e0205 */
[----:B------:R-:W0:Y:S03]  /*01d0*/  LDC.64 R2, c[0x0][0x388] ;  /* 0x0000e200ff027b82 */ /* 0x000e260000000a00 */
[----:B------:R-:W-:-:S13]  /*01e0*/  ISETP.GE.U32.AND P0, PT, R5, R0, PT ;  /* 0x000000000500720c */ /* 0x000fda0003f06070 */
[----:B------:R-:W-:Y:S01]  /*01f0*/  @P0 IADD3 R5, PT, PT, -R0, R5, RZ ;  /* 0x0000000500050210 */ /* 0x000fe20007ffe1ff */
[----:B------:R-:W-:-:S03]  /*0200*/  @P0 VIADD R9, R9, 0x1 ;  /* 0x0000000109090836 */ /* 0x000fc60000000000 */
[----:B------:R-:W-:Y:S02]  /*0210*/  ISETP.GE.U32.AND P1, PT, R5, R0, PT ;  /* 0x000000000500720c */ /* 0x000fe40003f26070 */
[----:B------:R-:W2:Y:S11]  /*0220*/  LDC.64 R4, c[0x0][0x380] ;  /* 0x0000e000ff047b82 */ /* 0x000eb60000000a00 */
[----:B------:R-:W-:-:S02]  /*0230*/  @P1 IADD3 R9, PT, PT, R9, 0x1, RZ ;  /* 0x0000000109091810 */ /* 0x000fc40007ffe0ff */
[----:B------:R-:W-:-:S05]  /*0240*/  @!P2 LOP3.LUT R9, RZ, R0, RZ, 0x33, !PT ;  /* 0x00000000ff09a212 */ /* 0x000fca00078e33ff */
[----:B------:R-:W-:-:S05]  /*0250*/  IMAD.IADD R6, R6, 0x1, R9 ;  /* 0x0000000106067824 */ /* 0x000fca00078e0209 */
[C---:B------:R-:W-:Y:S02]  /*0260*/  LOP3.LUT R8, R6.reuse, 0x3, RZ, 0xc0, !PT ;  /* 0x0000000306087812 */ /* 0x040fe400078ec0ff */
[----:B------:R-:W-:Y:S02]  /*0270*/  ISETP.GE.U32.AND P1, PT, R6, 0x3, PT ;  /* 0x000000030600780c */ /* 0x000fe40003f26070 */
[----:B------:R-:W-:-:S13]  /*0280*/  ISETP.NE.AND P0, PT, R8, 0x3, PT ;  /* 0x000000030800780c */ /* 0x000fda0003f05270 */
[----:B01----:R-:W-:Y:S05]  /*0290*/  @!P0 BRA `(.L_x_1) ;  /* 0x0000000000348947 */ /* 0x003fea0003800000 */
[----:B------:R-:W0:Y:S01]  /*02a0*/  LDC.64 R12, c[0x0][0x380] ;  /* 0x0000e000ff0c7b82 */ /* 0x000e220000000a00 */
[----:B------:R-:W-:-:S04]  /*02b0*/  IADD3 R6, PT, PT, R6, 0x1, RZ ;  /* 0x0000000106067810 */ /* 0x000fc80007ffe0ff */
[----:B------:R-:W-:-:S03]  /*02c0*/  LOP3.LUT R6, R6, 0x3, RZ, 0xc0, !PT ;  /* 0x0000000306067812 */ /* 0x000fc600078ec0ff */
[----:B------:R-:W1:Y:S02]  /*02d0*/  LDC.64 R14, c[0x0][0x388] ;  /* 0x0000e200ff0e7b82 */ /* 0x000e640000000a00 */
[----:B------:R-:W-:-:S07]  /*02e0*/  IMAD.MOV R6, RZ, RZ, -R6 ;  /* 0x000000ffff067224 */ /* 0x000fce00078e0a06 */
.L_x_2:
[----:B0--3--:R-:W-:-:S05]  /*02f0*/  IMAD.WIDE R8, R7, 0x8, R12 ;  /* 0x0000000807087825 */ /* 0x009fca00078e020c */
[----:B------:R-:W1:Y:S01]  /*0300*/  LDG.E.64 R10, desc[UR4][R8.64] ;  /* 0x00000004080a7981 */ /* 0x000e62000c1e1b00 */
[----:B------:R-:W-:Y:S01]  /*0310*/  IADD3 R6, PT, PT, R6, 0x1, RZ ;  /* 0x0000000106067810 */ /* 0x000fe20007ffe0ff */
[----:B------:R-:W-:-:S03]  /*0320*/  IMAD.IADD R7, R0, 0x1, R7 ;  /* 0x0000000100077824 */ /* 0x000fc600078e0207 */
[----:B------:R-:W-:Y:S01]  /*0330*/  ISETP.NE.AND P0, PT, R6, RZ, PT ;  /* 0x000000ff0600720c */ /* 0x000fe20003f05270 */
[----:B-1----:R-:W-:-:S07]  /*0340*/  DADD R10, R10, R14 ;  /* 0x000000000a0a7229 */ /* 0x002fce000000000e */
[----:B------:R3:W-:Y:S05]  /*0350*/  STG.E.64 desc[UR4][R8.64], R10 ;  /* 0x0000000a08007986 */ /* 0x0007ea000c101b04 */
[----:B------:R-:W-:Y:S05]  /*0360*/  @P0 BRA `(.L_x_2) ;  /* 0xfffffffc00e00947 */ /* 0x000fea000383ffff */
.L_x_1:
[----:B------:R-:W-:Y:S05]  /*0370*/  BSYNC.RECONVERGENT B0 ;  /* 0x0000000000007941 */ /* 0x000fea0003800200 */
.L_x_0:
[----:B------:R-:W-:Y:S05]  /*0380*/  @!P1 EXIT ;  /* 0x000000000000994d */ /* 0x000fea0003800000 */
.L_x_3:
[----:B0-2---:R-:W-:-:S05]  /*0390*/  IMAD.WIDE R22, R7, 0x8, R4 ;  /* 0x0000000807167825 */ /* 0x005fca00078e0204 */
[----:B---3--:R-:W2:Y:S01]  /*03a0*/  LDG.E.64 R8, desc[UR4][R22.64] ;  /* 0x0000000416087981 */ /* 0x008ea2000c1e1b00 */
[----:B------:R-:W-:Y:S01]  /*03b0*/  IMAD.WIDE R10, R0, 0x8, R22 ;  /* 0x00000008000a7825 */ /* 0x000fe200078e0216 */
[----:B--2---:R-:W-:-:S07]  /*03c0*/  DADD R8, R8, R2 ;  /* 0x0000000008087229 */ /* 0x004fce0000000002 */
[----:B------:R0:W-:Y:S04]  /*03d0*/  STG.E.64 desc[UR4][R22.64], R8 ;  /* 0x0000000816007986 */ /* 0x0001e8000c101b04 */
[----:B------:R-:W2:Y:S01]  /*03e0*/  LDG.E.64 R12, desc[UR4][R10.64] ;  /* 0x000000040a0c7981 */ /* 0x000ea2000c1e1b00 */
        /* <DEDUP_REMOVED lines=8> */
[----:B------:R-:W-:-:S04]  /*0470*/  LEA R7, R0, R7, 0x2 ;  /* 0x0000000700077211 */ /* 0x000fc800078e10ff */
[----:B------:R-:W-:Y:S01]  /*0480*/  ISETP.GE.AND P0, PT, R7, UR6, PT ;  /* 0x0000000607007c0c */ /* 0x000fe2000bf06270 */
[----:B--2---:R-:W-:-:S07]  /*0490*/  DADD R20, R20, R2 ;  /* 0x0000000014147229 */ /* 0x004fce0000000002 */
[----:B------:R0:W-:Y:S05]  /*04a0*/  STG.E.64 desc[UR4][R18.64], R20 ;  /* 0x0000001412007986 */ /* 0x0001ea000c101b04 */
[----:B------:R-:W-:Y:S05]  /*04b0*/  @!P0 BRA `(.L_x_3) ;  /* 0xfffffffc00b48947 */ /* 0x000fea000383ffff */
[----:B------:R-:W-:Y:S05]  /*04c0*/  EXIT ;  /* 0x000000000000794d */ /* 0x000fea0003800000 */
.L_x_4:
[----:B------:R-:W-:-:S00]  /*04d0*/  BRA `(.L_x_4) ;  /* 0xfffffffc00fc7947 */ /* 0x000fc0000383ffff */
[----:B------:R-:W-:-:S00]  /*04e0*/  NOP ;  /* 0x0000000000007918 */ /* 0x000fc00000000000 */
        /* <DEDUP_REMOVED lines=9> */
.L_x_5:


//--------------------- .nv.shared.reserved.0     --------------------------
	.section	.nv.shared.reserved.0,"aw",@nobits
	.weak		__nv_reservedSMEM_offset_0_alias
	.size		__nv_reservedSMEM_offset_0_alias, 0, 64
	.other		__nv_reservedSMEM_offset_0_alias,@"STO_CUDA_RESERVED_SHARED STV_DEFAULT"
__nv_reservedSMEM_offset_0_alias:
	.zero		0
	.zero		64


//--------------------- .nv.constant0._Z9set_arrayPddi --------------------------
	.section	.nv.constant0._Z9set_arrayPddi,"a",@progbits
	.sectionflags	@""
	.align	4
.nv.constant0._Z9set_arrayPddi:
	.zero		916


//--------------------- SYMBOLS --------------------------

	.type		.nv.reservedSmem.offset0,@object
	.size		.nv.reservedSmem.offset0,0x4
